//
// Generated by NVIDIA NVVM Compiler
//
// Compiler Build ID: CL-36424714
// Cuda compilation tools, release 13.0, V13.0.88
// Based on NVVM 20.0.0
//

.version 9.0
.target sm_100
.address_size 64

	// .globl	_Z8suma_gpuPfS_S_

.visible .entry _Z8suma_gpuPfS_S_(
	.param .u64 .ptr .align 1 _Z8suma_gpuPfS_S__param_0,
	.param .u64 .ptr .align 1 _Z8suma_gpuPfS_S__param_1,
	.param .u64 .ptr .align 1 _Z8suma_gpuPfS_S__param_2
)
{
	.reg .b32 	%r<5>;
	.reg .b32 	%f<4>;
	.reg .b64 	%rd<11>;

	ld.param.u64 	%rd1, [_Z8suma_gpuPfS_S__param_0];
	ld.param.u64 	%rd2, [_Z8suma_gpuPfS_S__param_1];
	ld.param.u64 	%rd3, [_Z8suma_gpuPfS_S__param_2];
	cvta.to.global.u64 	%rd4, %rd3;
	cvta.to.global.u64 	%rd5, %rd2;
	cvta.to.global.u64 	%rd6, %rd1;
	mov.u32 	%r1, %tid.x;
	mov.u32 	%r2, %tid.y;
	mov.u32 	%r3, %ntid.x;
	mad.lo.s32 	%r4, %r2, %r3, %r1;
	mul.wide.u32 	%rd7, %r4, 4;
	add.s64 	%rd8, %rd6, %rd7;
	ld.global.f32 	%f1, [%rd8];
	add.s64 	%rd9, %rd5, %rd7;
	ld.global.f32 	%f2, [%rd9];
	add.f32 	%f3, %f1, %f2;
	add.s64 	%rd10, %rd4, %rd7;
	st.global.f32 	[%rd10], %f3;
	ret;

}


// ===== COMPILED SASS (sm_100) =====

	.target	sm_100

	.elftype	@"ET_EXEC"


//--------------------- .note.nv.tkinfo           --------------------------
	.section	.note.nv.tkinfo,"",@"SHT_NOTE"
	.sectionflags	@"SHF_NOTE_NV_TKINFO"
	.tkinfo
        /*0018*/ 	.word	0x00000002
        /*0030*/ 	.string	""
        /*0030*/ 	.string	"ptxas"
        /*0030*/ 	.string	"Cuda compilation tools, release 13.0, V13.0.88"
        /*0030*/ 	.string	"Build cuda_13.0.r13.0/compiler.36424714_0"
        /*0030*/ 	.string	"-arch sm_100 -m 64 "



//--------------------- .note.nv.cuinfo           --------------------------
	.section	.note.nv.cuinfo,"",@"SHT_NOTE"
	.sectionflags	@"SHF_NOTE_NV_CUINFO"
        /*0018*/ 	.short	0x0002
        /*001a*/ 	.short	0x0064
        /*001c*/ 	.short	0x0082
	.zero		2


//--------------------- .nv.info                  --------------------------
	.section	.nv.info,"",@"SHT_CUDA_INFO"
	.align	4


	//----- nvinfo : EIATTR_REGCOUNT
	.align		4
        /*0000*/ 	.byte	0x04, 0x2f
        /*0002*/ 	.short	(.L_1 - .L_0)
	.align		4
.L_0:
        /*0004*/ 	.word	index@(_Z8suma_gpuPfS_S_)
        /*0008*/ 	.word	0x0000000c


	//----- nvinfo : EIATTR_FRAME_SIZE
	.align		4
.L_1:
        /*000c*/ 	.byte	0x04, 0x11
        /*000e*/ 	.short	(.L_3 - .L_2)
	.align		4
.L_2:
        /*0010*/ 	.word	index@(_Z8suma_gpuPfS_S_)
        /*0014*/ 	.word	0x00000000


	//----- nvinfo : EIATTR_MIN_STACK_SIZE
	.align		4
.L_3:
        /*0018*/ 	.byte	0x04, 0x12
        /*001a*/ 	.short	(.L_5 - .L_4)
	.align		4
.L_4:
        /*001c*/ 	.word	index@(_Z8suma_gpuPfS_S_)
        /*0020*/ 	.word	0x00000000
.L_5:


//--------------------- .nv.compat                --------------------------
	.section	.nv.compat,"",@"SHT_CUDA_COMPAT_INFO"
	.align	4
        /*0000*/ 	.byte	0x02, 0x09, 0x00, 0x00, 0x02, 0x02, 0x01, 0x00, 0x02, 0x05, 0x05, 0x00, 0x03, 0x07, 0x01, 0x01
        /*0010*/ 	.byte	0x02, 0x03, 0x00, 0x00, 0x02, 0x06, 0x01, 0x00, 0x04, 0x0b, 0x08, 0x00, 0x09, 0x00, 0x00, 0x00
        /*0020*/ 	.byte	0x00, 0x00, 0x00, 0x00


//--------------------- .nv.info._Z8suma_gpuPfS_S_ --------------------------
	.section	.nv.info._Z8suma_gpuPfS_S_,"",@"SHT_CUDA_INFO"
	.sectionflags	@""
	.align	4


	//----- nvinfo : EIATTR_CUDA_API_VERSION
	.align		4
        /*0000*/ 	.byte	0x04, 0x37
        /*0002*/ 	.short	(.L_7 - .L_6)
.L_6:
        /*0004*/ 	.word	0x00000082


	//----- nvinfo : EIATTR_KPARAM_INFO
	.align		4
.L_7:
        /*0008*/ 	.byte	0x04, 0x17
        /*000a*/ 	.short	(.L_9 - .L_8)
.L_8:
        /*000c*/ 	.word	0x00000000
        /*0010*/ 	.short	0x0002
        /*0012*/ 	.short	0x0010
        /*0014*/ 	.byte	0x00, 0xf5, 0x21, 0x00


	//----- nvinfo : EIATTR_KPARAM_INFO
	.align		4
.L_9:
        /*0018*/ 	.byte	0x04, 0x17
        /*001a*/ 	.short	(.L_11 - .L_10)
.L_10:
        /*001c*/ 	.word	0x00000000
        /*0020*/ 	.short	0x0001
        /*0022*/ 	.short	0x0008
        /*0024*/ 	.byte	0x00, 0xf5, 0x21, 0x00


	//----- nvinfo : EIATTR_KPARAM_INFO
	.align		4
.L_11:
        /*0028*/ 	.byte	0x04, 0x17
        /*002a*/ 	.short	(.L_13 - .L_12)
.L_12:
        /*002c*/ 	.word	0x00000000
        /*0030*/ 	.short	0x0000
        /*0032*/ 	.short	0x0000
        /*0034*/ 	.byte	0x00, 0xf5, 0x21, 0x00


	//----- nvinfo : EIATTR_SPARSE_MMA_MASK
	.align		4
.L_13:
        /*0038*/ 	.byte	0x03, 0x50
        /*003a*/ 	.short	0x0000


	//----- nvinfo : EIATTR_MAXREG_COUNT
	.align		4
        /*003c*/ 	.byte	0x03, 0x1b
        /*003e*/ 	.short	0x00ff


	//----- nvinfo : EIATTR_MERCURY_ISA_VERSION
	.align		4
        /*0040*/ 	.byte	0x03, 0x5f
        /*0042*/ 	.short	0x0101


	//----- nvinfo : EIATTR_VRC_CTA_INIT_COUNT
	.align		4
        /*0044*/ 	.byte	0x02, 0x4a
	.zero		1
	.zero		1


	//----- nvinfo : EIATTR_EXIT_INSTR_OFFSETS
	.align		4
        /*0048*/ 	.byte	0x04, 0x1c
        /*004a*/ 	.short	(.L_15 - .L_14)


	//   ....[0]....
.L_14:
        /*004c*/ 	.word	0x00000100


	//----- nvinfo : EIATTR_CBANK_PARAM_SIZE
	.align		4
.L_15:
        /*0050*/ 	.byte	0x03, 0x19
        /*0052*/ 	.short	0x0018


	//----- nvinfo : EIATTR_PARAM_CBANK
	.align		4
        /*0054*/ 	.byte	0x04, 0x0a
        /*0056*/ 	.short	(.L_17 - .L_16)
	.align		4
.L_16:
        /*0058*/ 	.word	index@(.nv.constant0._Z8suma_gpuPfS_S_)
        /*005c*/ 	.short	0x0380
        /*005e*/ 	.short	0x0018


	//----- nvinfo : EIATTR_SW_WAR
	.align		4
.L_17:
        /*0060*/ 	.byte	0x04, 0x36
        /*0062*/ 	.short	(.L_19 - .L_18)
.L_18:
        /*0064*/ 	.word	0x00000008
.L_19:


//--------------------- .nv.callgraph             --------------------------
	.section	.nv.callgraph,"",@"SHT_CUDA_CALLGRAPH"
	.align	4
	.sectionentsize	8
	.align		4
        /*0000*/ 	.word	0x00000000
	.align		4
        /*0004*/ 	.word	0xffffffff
	.align		4
        /*0008*/ 	.word	0x00000000
	.align		4
        /*000c*/ 	.word	0xfffffffe
	.align		4
        /*0010*/ 	.word	0x00000000
	.align		4
        /*0014*/ 	.word	0xfffffffd
	.align		4
        /*0018*/ 	.word	0x00000000
	.align		4
        /*001c*/ 	.word	0xfffffffc


//--------------------- .text._Z8suma_gpuPfS_S_   --------------------------
	.section	.text._Z8suma_gpuPfS_S_,"ax",@progbits
	.align	128
        .global         _Z8suma_gpuPfS_S_
        .type           _Z8suma_gpuPfS_S_,@function
        .size           _Z8suma_gpuPfS_S_,(.L_x_1 - _Z8suma_gpuPfS_S_)
        .other          _Z8suma_gpuPfS_S_,@"STO_CUDA_ENTRY STV_DEFAULT"
_Z8suma_gpuPfS_S_:
.text._Z8suma_gpuPfS_S_:
[----:B------:R-:W-:Y:S01]  /*0000*/  LDC R1, c[0x0][0x37c] ;  /* 0x0000df00ff017b82 */ /* 0x000fe20000000800 */
[----:B------:R-:W0:Y:S07]  /*0010*/  S2R R9, SR_TID.X ;  /* 0x0000000000097919 */ /* 0x000e2e0000002100 */
[----:B------:R-:W1:Y:S01]  /*0020*/  LDC.64 R2, c[0x0][0x380] ;  /* 0x0000e000ff027b82 */ /* 0x000e620000000a00 */
[----:B------:R-:W0:Y:S01]  /*0030*/  LDCU UR6, c[0x0][0x360] ;  /* 0x00006c00ff0677ac */ /* 0x000e220008000800 */
[----:B------:R-:W0:Y:S01]  /*0040*/  S2R R0, SR_TID.Y ;  /* 0x0000000000007919 */ /* 0x000e220000002200 */
[----:B------:R-:W2:Y:S05]  /*0050*/  LDCU.64 UR4, c[0x0][0x358] ;  /* 0x00006b00ff0477ac */ /* 0x000eaa0008000a00 */
[----:B------:R-:W3:Y:S08]  /*0060*/  LDC.64 R4, c[0x0][0x388] ;  /* 0x0000e200ff047b82 */ /* 0x000ef00000000a00 */
[----:B------:R-:W4:Y:S01]  /*0070*/  LDC.64 R6, c[0x0][0x390] ;  /* 0x0000e400ff067b82 */ /* 0x000f220000000a00 */
[----:B0-----:R-:W-:-:S04]  /*0080*/  IMAD R9, R0, UR6, R9 ;  /* 0x0000000600097c24 */ /* 0x001fc8000f8e0209 */
[----:B-1----:R-:W-:-:S04]  /*0090*/  IMAD.WIDE.U32 R2, R9, 0x4, R2 ;  /* 0x0000000409027825 */ /* 0x002fc800078e0002 */
[C---:B---3--:R-:W-:Y:S02]  /*00a0*/  IMAD.WIDE.U32 R4, R9.reuse, 0x4, R4 ;  /* 0x0000000409047825 */ /* 0x048fe400078e0004 */
[----:B--2---:R-:W2:Y:S04]  /*00b0*/  LDG.E R2, desc[UR4][R2.64] ;  /* 0x0000000402027981 */ /* 0x004ea8000c1e1900 */
[----:B------:R-:W2:Y:S01]  /*00c0*/  LDG.E R5, desc[UR4][R4.64] ;  /* 0x0000000404057981 */ /* 0x000ea2000c1e1900 */
[----:B----4-:R-:W-:-:S04]  /*00d0*/  IMAD.WIDE.U32 R6, R9, 0x4, R6 ;  /* 0x0000000409067825 */ /* 0x010fc800078e0006 */
[----:B--2---:R-:W-:-:S05]  /*00e0*/  FADD R9, R2, R5 ;  /* 0x0000000502097221 */ /* 0x004fca0000000000 */
[----:B------:R-:W-:Y:S01]  /*00f0*/  STG.E desc[UR4][R6.64], R9 ;  /* 0x0000000906007986 */ /* 0x000fe2000c101904 */
[----:B------:R-:W-:Y:S05]  /*0100*/  EXIT ;  /* 0x000000000000794d */ /* 0x000fea0003800000 */
.L_x_0:
[----:B------:R-:W-:-:S00]  /*0110*/  BRA `(.L_x_0) ;  /* 0xfffffffc00fc7947 */ /* 0x000fc0000383ffff */
[----:B------:R-:W-:-:S00]  /*0120*/  NOP ;  /* 0x0000000000007918 */ /* 0x000fc00000000000 */
        /* <DEDUP_REMOVED lines=13> */
.L_x_1:


//--------------------- .nv.shared.reserved.0     --------------------------
	.section	.nv.shared.reserved.0,"aw",@nobits
	.weak		__nv_reservedSMEM_offset_0_alias
	.size		__nv_reservedSMEM_offset_0_alias, 0, 64
	.other		__nv_reservedSMEM_offset_0_alias,@"STO_CUDA_RESERVED_SHARED STV_DEFAULT"
__nv_reservedSMEM_offset_0_alias:
	.zero		0
	.zero		64


//--------------------- .nv.constant0._Z8suma_gpuPfS_S_ --------------------------
	.section	.nv.constant0._Z8suma_gpuPfS_S_,"a",@progbits
	.sectionflags	@""
	.align	4
.nv.constant0._Z8suma_gpuPfS_S_:
	.zero		920


//--------------------- SYMBOLS --------------------------

	.type		.nv.reservedSmem.offset0,@object
	.size		.nv.reservedSmem.offset0,0x4
